	.headerflags	@"EF_CUDA_TEXMODE_UNIFIED EF_CUDA_64BIT_ADDRESS EF_CUDA_ACCELERATORS EF_CUDA_SM90 EF_CUDA_VIRTUAL_SM(EF_CUDA_SM90)"
	.elftype	@"ET_EXEC"


//--------------------- .nv.info                  --------------------------
	.section	.nv.info,"",@"SHT_CUDA_INFO"
	.align	4


	//----- nvinfo : EIATTR_REGCOUNT
	.align		4
        /*0000*/ 	.byte	0x04, 0x2f
        /*0002*/ 	.short	(.L_3 - .L_2)
	.align		4
.L_2:
        /*0004*/ 	.word	index@(triton_poi_fused__native_batch_norm_legit_no_training_relu_20)
        /*0008*/ 	.word	0x00000020


	//----- nvinfo : EIATTR_MIN_STACK_SIZE
	.align		4
.L_3:
        /*000c*/ 	.byte	0x04, 0x12
        /*000e*/ 	.short	(.L_5 - .L_4)
	.align		4
.L_4:
        /*0010*/ 	.word	index@(triton_poi_fused__native_batch_norm_legit_no_training_relu_20)
        /*0014*/ 	.word	0x00000000


	//----- nvinfo : EIATTR_FRAME_SIZE
	.align		4
.L_5:
        /*0018*/ 	.byte	0x04, 0x11
        /*001a*/ 	.short	(.L_7 - .L_6)
	.align		4
.L_6:
        /*001c*/ 	.word	index@(triton_poi_fused__native_batch_norm_legit_no_training_relu_20)
        /*0020*/ 	.word	0x00000000


	//----- nvinfo : EIATTR_MIN_STACK_SIZE
	.align		4
.L_7:
        /*0024*/ 	.byte	0x04, 0x12
        /*0026*/ 	.short	(.L_9 - .L_8)
	.align		4
.L_8:
        /*0028*/ 	.word	index@(triton_poi_fused__native_batch_norm_legit_no_training_relu_20)
        /*002c*/ 	.word	0x00000000
.L_9:


//--------------------- .nv.info.triton_poi_fused__native_batch_norm_legit_no_training_relu_20 --------------------------
	.section	.nv.info.triton_poi_fused__native_batch_norm_legit_no_training_relu_20,"",@"SHT_CUDA_INFO"
	.sectionflags	@""
	.align	4


	//----- nvinfo : EIATTR_CUDA_API_VERSION
	.align		4
        /*0000*/ 	.byte	0x04, 0x37
        /*0002*/ 	.short	(.L_11 - .L_10)
.L_10:
        /*0004*/ 	.word	0x0000007c


	//----- nvinfo : EIATTR_KPARAM_INFO
	.align		4
.L_11:
        /*0008*/ 	.byte	0x04, 0x17
        /*000a*/ 	.short	(.L_13 - .L_12)
.L_12:
        /*000c*/ 	.word	0x00000000
        /*0010*/ 	.short	0x0007
        /*0012*/ 	.short	0x0034
        /*0014*/ 	.byte	0x00, 0xf0, 0x11, 0x00


	//----- nvinfo : EIATTR_KPARAM_INFO
	.align		4
.L_13:
        /*0018*/ 	.byte	0x04, 0x17
        /*001a*/ 	.short	(.L_15 - .L_14)
.L_14:
        /*001c*/ 	.word	0x00000000
        /*0020*/ 	.short	0x0006
        /*0022*/ 	.short	0x0030
        /*0024*/ 	.byte	0x00, 0xf0, 0x11, 0x00


	//----- nvinfo : EIATTR_KPARAM_INFO
	.align		4
.L_15:
        /*0028*/ 	.byte	0x04, 0x17
        /*002a*/ 	.short	(.L_17 - .L_16)
.L_16:
        /*002c*/ 	.word	0x00000000
        /*0030*/ 	.short	0x0005
        /*0032*/ 	.short	0x0028
        /*0034*/ 	.byte	0x00, 0xf4, 0x21, 0x00


	//----- nvinfo : EIATTR_KPARAM_INFO
	.align		4
.L_17:
        /*0038*/ 	.byte	0x04, 0x17
        /*003a*/ 	.short	(.L_19 - .L_18)
.L_18:
        /*003c*/ 	.word	0x00000000
        /*0040*/ 	.short	0x0004
        /*0042*/ 	.short	0x0020
        /*0044*/ 	.byte	0x00, 0xf4, 0x21, 0x00


	//----- nvinfo : EIATTR_KPARAM_INFO
	.align		4
.L_19:
        /*0048*/ 	.byte	0x04, 0x17
        /*004a*/ 	.short	(.L_21 - .L_20)
.L_20:
        /*004c*/ 	.word	0x00000000
        /*0050*/ 	.short	0x0003
        /*0052*/ 	.short	0x0018
        /*0054*/ 	.byte	0x00, 0xf4, 0x21, 0x00


	//----- nvinfo : EIATTR_KPARAM_INFO
	.align		4
.L_21:
        /*0058*/ 	.byte	0x04, 0x17
        /*005a*/ 	.short	(.L_23 - .L_22)
.L_22:
        /*005c*/ 	.word	0x00000000
        /*0060*/ 	.short	0x0002
        /*0062*/ 	.short	0x0010
        /*0064*/ 	.byte	0x00, 0xf4, 0x21, 0x00


	//----- nvinfo : EIATTR_KPARAM_INFO
	.align		4
.L_23:
        /*0068*/ 	.byte	0x04, 0x17
        /*006a*/ 	.short	(.L_25 - .L_24)
.L_24:
        /*006c*/ 	.word	0x00000000
        /*0070*/ 	.short	0x0001
        /*0072*/ 	.short	0x0008
        /*0074*/ 	.byte	0x00, 0xf4, 0x21, 0x00


	//----- nvinfo : EIATTR_KPARAM_INFO
	.align		4
.L_25:
        /*0078*/ 	.byte	0x04, 0x17
        /*007a*/ 	.short	(.L_27 - .L_26)
.L_26:
        /*007c*/ 	.word	0x00000000
        /*0080*/ 	.short	0x0000
        /*0082*/ 	.short	0x0000
        /*0084*/ 	.byte	0x00, 0xf4, 0x21, 0x00


	//----- nvinfo : EIATTR_SPARSE_MMA_MASK
	.align		4
.L_27:
        /*0088*/ 	.byte	0x03, 0x50
        /*008a*/ 	.short	0x0000


	//----- nvinfo : EIATTR_MAXREG_COUNT
	.align		4
        /*008c*/ 	.byte	0x03, 0x1b
        /*008e*/ 	.short	0x00ff


	//----- nvinfo : EIATTR_EXIT_INSTR_OFFSETS
	.align		4
        /*0090*/ 	.byte	0x04, 0x1c
        /*0092*/ 	.short	(.L_29 - .L_28)


	//   ....[0]....
.L_28:
        /*0094*/ 	.word	0x00000bf0


	//   ....[1]....
        /*0098*/ 	.word	0x00000ce0


	//----- nvinfo : EIATTR_REQNTID
	.align		4
.L_29:
        /*009c*/ 	.byte	0x04, 0x10
        /*009e*/ 	.short	(.L_31 - .L_30)
.L_30:
        /*00a0*/ 	.word	0x00000080
        /*00a4*/ 	.word	0x00000001
        /*00a8*/ 	.word	0x00000001


	//----- nvinfo : EIATTR_CBANK_PARAM_SIZE
	.align		4
.L_31:
        /*00ac*/ 	.byte	0x03, 0x19
        /*00ae*/ 	.short	0x0038


	//----- nvinfo : EIATTR_PARAM_CBANK
	.align		4
        /*00b0*/ 	.byte	0x04, 0x0a
        /*00b2*/ 	.short	(.L_33 - .L_32)
	.align		4
.L_32:
        /*00b4*/ 	.word	index@(.nv.constant0.triton_poi_fused__native_batch_norm_legit_no_training_relu_20)
        /*00b8*/ 	.short	0x0210
        /*00ba*/ 	.short	0x0038


	//----- nvinfo : EIATTR_SW_WAR
	.align		4
.L_33:
        /*00bc*/ 	.byte	0x04, 0x36
        /*00be*/ 	.short	(.L_35 - .L_34)
.L_34:
        /*00c0*/ 	.word	0x00000008
.L_35:


//--------------------- .nv.callgraph             --------------------------
	.section	.nv.callgraph,"",@"SHT_CUDA_CALLGRAPH"
	.align	4
	.sectionentsize	8
	.align		4
        /*0000*/ 	.word	0x00000000
	.align		4
        /*0004*/ 	.word	0xffffffff
	.align		4
        /*0008*/ 	.word	0x00000000
	.align		4
        /*000c*/ 	.word	0xfffffffe
	.align		4
        /*0010*/ 	.word	0x00000000
	.align		4
        /*0014*/ 	.word	0xfffffffd
	.align		4
        /*0018*/ 	.word	0x00000000
	.align		4
        /*001c*/ 	.word	0xfffffffc


//--------------------- .nv.constant4             --------------------------
	.section	.nv.constant4,"a",@progbits
	.align	8
	.align		8
.nv.constant4:
        /*0000*/ 	.dword	_$_str
	.align		8
        /*0008*/ 	.dword	_$_str_$_2


//--------------------- .text.triton_poi_fused__native_batch_norm_legit_no_training_relu_20 --------------------------
	.section	.text.triton_poi_fused__native_batch_norm_legit_no_training_relu_20,"ax",@progbits
	.sectionflags	@"SHF_BARRIERS=1"
	.align	128
        .global         triton_poi_fused__native_batch_norm_legit_no_training_relu_20
        .type           triton_poi_fused__native_batch_norm_legit_no_training_relu_20,@function
        .size           triton_poi_fused__native_batch_norm_legit_no_training_relu_20,(.L_x_1 - triton_poi_fused__native_batch_norm_legit_no_training_relu_20)
        .other          triton_poi_fused__native_batch_norm_legit_no_training_relu_20,@"STO_CUDA_ENTRY STV_DEFAULT"
triton_poi_fused__native_batch_norm_legit_no_training_relu_20:
.text.triton_poi_fused__native_batch_norm_legit_no_training_relu_20:
[----:B------:R-:W0:Y:S01]  /*0000*/  LDC R1, c[0x0][0x28] ;  /* 0x00000a00ff017b82 */ /* 0x000e220000000800 */
[----:B------:R-:W1:Y:S07]  /*0010*/  S2R R21, SR_CTAID.Y ;  /* 0x0000000000157919 */ /* 0x000e6e0000002600 */
[----:B------:R-:W2:Y:S01]  /*0020*/  LDC.64 R8, c[0x0][0x220] ;  /* 0x00008800ff087b82 */ /* 0x000ea20000000a00 */
[----:B------:R-:W-:Y:S01]  /*0030*/  CS2R R6, SRZ ;  /* 0x0000000000067805 */ /* 0x000fe2000001ff00 */
[----:B------:R-:W-:Y:S01]  /*0040*/  ULDC.64 UR6, c[0x0][0x208] ;  /* 0x0000820000067ab9 */ /* 0x000fe20000000a00 */
[----:B------:R-:W3:Y:S01]  /*0050*/  S2R R0, SR_TID.X ;  /* 0x0000000000007919 */ /* 0x000ee20000002100 */
[----:B------:R-:W4:Y:S04]  /*0060*/  S2R R11, SR_CTAID.X ;  /* 0x00000000000b7919 */ /* 0x000f280000002500 */
[----:B------:R-:W5:Y:S08]  /*0070*/  LDC.64 R22, c[0x0][0x210] ;  /* 0x00008400ff167b82 */ /* 0x000f700000000a00 */
[----:B------:R-:W4:Y:S01]  /*0080*/  LDC.64 R26, c[0x0][0x218] ;  /* 0x00008600ff1a7b82 */ /* 0x000f220000000a00 */
[----:B-1----:R-:W-:-:S02]  /*0090*/  IMAD.SHL.U32 R21, R21, 0x20, RZ ;  /* 0x0000002015157824 */ /* 0x002fc400078e00ff */
[----:B---3--:R-:W-:-:S05]  /*00a0*/  IMAD.SHL.U32 R2, R0, 0x4, RZ ;  /* 0x0000000400027824 */ /* 0x008fca00078e00ff */
[----:B------:R-:W-:-:S04]  /*00b0*/  LOP3.LUT R20, R21, 0x1c, R2, 0xf8, !PT ;  /* 0x0000001c15147812 */ /* 0x000fc800078ef802 */
[----:B------:R-:W-:Y:S02]  /*00c0*/  SHF.R.S32.HI R3, RZ, 0x1f, R20 ;  /* 0x0000001fff037819 */ /* 0x000fe40000011414 */
[----:B------:R-:W-:Y:S02]  /*00d0*/  ISETP.GE.AND P0, PT, R20, 0x200, PT ;  /* 0x000002001400780c */ /* 0x000fe40003f06270 */
[----:B------:R-:W-:-:S04]  /*00e0*/  LEA.HI R3, R3, R20, RZ, 0x7 ;  /* 0x0000001403037211 */ /* 0x000fc800078f38ff */
[----:B------:R-:W-:-:S05]  /*00f0*/  LOP3.LUT R5, R3, 0xffffff80, RZ, 0xc0, !PT ;  /* 0xffffff8003057812 */ /* 0x000fca00078ec0ff */
[----:B------:R-:W-:Y:S01]  /*0100*/  IMAD.IADD R20, R20, 0x1, -R5 ;  /* 0x0000000114147824 */ /* 0x000fe200078e0a05 */
[----:B------:R-:W-:-:S03]  /*0110*/  CS2R R4, SRZ ;  /* 0x0000000000047805 */ /* 0x000fc6000001ff00 */
[----:B--2---:R-:W-:-:S05]  /*0120*/  IMAD.WIDE R8, R20, 0x4, R8 ;  /* 0x0000000414087825 */ /* 0x004fca00078e0208 */
[----:B------:R1:W2:Y:S01]  /*0130*/  @!P0 LDG.E.EL.128 R4, desc[UR6][R8.64] ;  /* 0x0000000608048981 */ /* 0x0002a2000c2e1d00 */
[----:B------:R-:W-:Y:S01]  /*0140*/  IMAD.SHL.U32 R10, R3, 0x400, RZ ;  /* 0x00000400030a7824 */ /* 0x000fe200078e00ff */
[----:B------:R-:W-:Y:S01]  /*0150*/  SHF.R.U32.HI R0, RZ, 0x3, R0 ;  /* 0x00000003ff007819 */ /* 0x000fe20000011600 */
[----:B----4-:R-:W-:Y:S01]  /*0160*/  IMAD.SHL.U32 R3, R11, 0x20, RZ ;  /* 0x000000200b037824 */ /* 0x010fe200078e00ff */
[----:B------:R-:W-:Y:S02]  /*0170*/  CS2R R14, SRZ ;  /* 0x00000000000e7805 */ /* 0x000fe4000001ff00 */
[----:B------:R-:W-:Y:S02]  /*0180*/  CS2R R18, SRZ ;  /* 0x0000000000127805 */ /* 0x000fe4000001ff00 */
[----:B------:R-:W-:Y:S01]  /*0190*/  SGXT.U32 R0, R0, 0x4 ;  /* 0x000000040000781a */ /* 0x000fe20000000000 */
[----:B0-----:R-:W-:Y:S01]  /*01a0*/  IMAD.WIDE R26, R20, 0x4, R26 ;  /* 0x00000004141a7825 */ /* 0x001fe200078e021a */
[----:B------:R-:W-:-:S02]  /*01b0*/  LOP3.LUT R13, R10, 0xfffe0000, RZ, 0xc0, !PT ;  /* 0xfffe00000a0d7812 */ /* 0x000fc400078ec0ff */
[----:B------:R-:W-:Y:S02]  /*01c0*/  LOP3.LUT R10, R3, R0, RZ, 0xfc, !PT ;  /* 0x00000000030a7212 */ /* 0x000fe400078efcff */
[----:B-1----:R-:W-:Y:S02]  /*01d0*/  CS2R R8, SRZ ;  /* 0x0000000000087805 */ /* 0x002fe4000001ff00 */
[----:B------:R-:W-:Y:S01]  /*01e0*/  LOP3.LUT R11, R3, 0x10, R0, 0xfe, !PT ;  /* 0x00000010030b7812 */ /* 0x000fe200078efe00 */
[----:B------:R-:W-:Y:S01]  /*01f0*/  IMAD.IADD R13, R20, 0x1, R13 ;  /* 0x00000001140d7824 */ /* 0x000fe200078e020d */
[C---:B------:R-:W-:Y:S02]  /*0200*/  ISETP.LT.AND P1, PT, R10.reuse, 0x400, !P0 ;  /* 0x000004000a00780c */ /* 0x040fe40004721270 */
[C---:B------:R-:W-:Y:S01]  /*0210*/  ISETP.LT.AND P2, PT, R11.reuse, 0x400, !P0 ;  /* 0x000004000b00780c */ /* 0x040fe20004741270 */
[--C-:B------:R-:W-:Y:S02]  /*0220*/  IMAD R25, R10, 0x80, R13.reuse ;  /* 0x000000800a197824 */ /* 0x100fe400078e020d */
[----:B------:R-:W-:Y:S01]  /*0230*/  IMAD R17, R11, 0x80, R13 ;  /* 0x000000800b117824 */ /* 0x000fe200078e020d */
[----:B------:R-:W-:Y:S01]  /*0240*/  CS2R R10, SRZ ;  /* 0x00000000000a7805 */ /* 0x000fe2000001ff00 */
[----:B-----5:R-:W-:Y:S01]  /*0250*/  IMAD.WIDE R24, R25, 0x4, R22 ;  /* 0x0000000419187825 */ /* 0x020fe200078e0216 */
[----:B------:R-:W-:-:S03]  /*0260*/  CS2R R12, SRZ ;  /* 0x00000000000c7805 */ /* 0x000fc6000001ff00 */
[----:B------:R-:W-:Y:S01]  /*0270*/  IMAD.WIDE R22, R17, 0x4, R22 ;  /* 0x0000000411167825 */ /* 0x000fe200078e0216 */
[----:B------:R-:W-:Y:S01]  /*0280*/  CS2R R16, SRZ ;  /* 0x0000000000107805 */ /* 0x000fe2000001ff00 */
[----:B------:R-:W3:Y:S04]  /*0290*/  @P1 LDG.E.EL.128 R8, desc[UR6][R24.64] ;  /* 0x0000000618081981 */ /* 0x000ee8000c2e1d00 */
[----:B------:R0:W3:Y:S04]  /*02a0*/  @!P0 LDG.E.EL.128 R12, desc[UR6][R26.64] ;  /* 0x000000061a0c8981 */ /* 0x0000e8000c2e1d00 */
[----:B------:R3:W4:Y:S01]  /*02b0*/  @P2 LDG.E.EL.128 R16, desc[UR6][R22.64] ;  /* 0x0000000616102981 */ /* 0x000722000c2e1d00 */
[----:B0-----:R-:W0:Y:S01]  /*02c0*/  LDC.64 R26, c[0x0][0x228] ;  /* 0x00008a00ff1a7b82 */ /* 0x001e220000000a00 */
[----:B--2---:R-:W-:Y:S01]  /*02d0*/  FADD R28, R4, 9.9999997473787516356e-06 ;  /* 0x3727c5ac041c7421 */ /* 0x004fe20000000000 */
[----:B------:R-:W-:Y:S01]  /*02e0*/  FADD R7, R7, 9.9999997473787516356e-06 ;  /* 0x3727c5ac07077421 */ /* 0x000fe20000000000 */
[----:B------:R-:W-:Y:S01]  /*02f0*/  FADD R6, R6, 9.9999997473787516356e-06 ;  /* 0x3727c5ac06067421 */ /* 0x000fe20000000000 */
[----:B------:R-:W-:Y:S01]  /*0300*/  FADD R5, R5, 9.9999997473787516356e-06 ;  /* 0x3727c5ac05057421 */ /* 0x000fe20000000000 */
[----:B------:R-:W-:-:S02]  /*0310*/  IMAD.MOV.U32 R4, RZ, RZ, 0x3e800000 ;  /* 0x3e800000ff047424 */ /* 0x000fc400078e00ff */
[----:B------:R-:W1:Y:S08]  /*0320*/  MUFU.SQRT R28, R28 ;  /* 0x0000001c001c7308 */ /* 0x000e700000002000 */
[----:B------:R-:W2:Y:S01]  /*0330*/  MUFU.SQRT R7, R7 ;  /* 0x0000000700077308 */ /* 0x000ea20000002000 */
[----:B-1----:R-:W-:-:S07]  /*0340*/  FSETP.GT.AND P6, PT, R28, 8.50705917302346158658e+37, PT ;  /* 0x7e8000001c00780b */ /* 0x002fce0003fc4000 */
[----:B------:R-:W1:Y:S01]  /*0350*/  MUFU.SQRT R25, R6 ;  /* 0x0000000600197308 */ /* 0x000e620000002000 */
[----:B------:R-:W-:Y:S02]  /*0360*/  FSETP.GEU.AND P1, PT, R28, 1.175494350822287508e-38, PT ;  /* 0x008000001c00780b */ /* 0x000fe40003f2e000 */
[----:B------:R-:W-:-:S05]  /*0370*/  FSEL R24, R4, 1, P6 ;  /* 0x3f80000004187808 */ /* 0x000fca0003000000 */
[----:B------:R-:W5:Y:S01]  /*0380*/  MUFU.SQRT R29, R5 ;  /* 0x00000005001d7308 */ /* 0x000f620000002000 */
[----:B---3--:R-:W-:Y:S01]  /*0390*/  FADD R22, -R12, R8 ;  /* 0x000000080c167221 */ /* 0x008fe20000000100 */
[----:B------:R-:W-:Y:S01]  /*03a0*/  @P6 FMUL R28, R28, 0.25 ;  /* 0x3e8000001c1c6820 */ /* 0x000fe20000400000 */
[----:B--2---:R-:W-:-:S03]  /*03b0*/  FSETP.GT.AND P6, PT, R7, 8.50705917302346158658e+37, PT ;  /* 0x7e8000000700780b */ /* 0x004fc60003fc4000 */
[----:B------:R-:W-:Y:S01]  /*03c0*/  @!P1 FMUL R24, R24, 16777216 ;  /* 0x4b80000018189820 */ /* 0x000fe20000400000 */
[----:B-1----:R-:W-:Y:S01]  /*03d0*/  FSETP.GT.AND P4, PT, R25, 8.50705917302346158658e+37, PT ;  /* 0x7e8000001900780b */ /* 0x002fe20003f84000 */
[----:B------:R-:W-:Y:S01]  /*03e0*/  @!P1 FMUL R28, R28, 16777216 ;  /* 0x4b8000001c1c9820 */ /* 0x000fe20000400000 */
[----:B------:R-:W-:Y:S01]  /*03f0*/  FSETP.GEU.AND P1, PT, R7, 1.175494350822287508e-38, PT ;  /* 0x008000000700780b */ /* 0x000fe20003f2e000 */
[----:B----4-:R-:W-:Y:S01]  /*0400*/  FADD R16, -R12, R16 ;  /* 0x000000100c107221 */ /* 0x010fe20000000100 */
[----:B------:R-:W-:Y:S01]  /*0410*/  FSETP.GEU.AND P5, PT, R25, 1.175494350822287508e-38, PT ;  /* 0x008000001900780b */ /* 0x000fe20003fae000 */
[----:B------:R-:W-:Y:S01]  /*0420*/  FADD R12, -R13, R9 ;  /* 0x000000090d0c7221 */ /* 0x000fe20000000100 */
[----:B------:R-:W1:Y:S01]  /*0430*/  MUFU.RCP R5, R28 ;  /* 0x0000001c00057308 */ /* 0x000e620000001000 */
[----:B------:R-:W2:Y:S01]  /*0440*/  LDC.64 R8, c[0x0][0x230] ;  /* 0x00008c00ff087b82 */ /* 0x000ea20000000a00 */
[----:B-----5:R-:W-:Y:S01]  /*0450*/  FSETP.GT.AND P2, PT, R29, 8.50705917302346158658e+37, PT ;  /* 0x7e8000001d00780b */ /* 0x020fe20003f44000 */
[----:B------:R-:W-:Y:S01]  /*0460*/  FADD R17, -R13, R17 ;  /* 0x000000110d117221 */ /* 0x000fe20000000100 */
[----:B------:R-:W-:Y:S01]  /*0470*/  FSETP.GEU.AND P3, PT, R29, 1.175494350822287508e-38, PT ;  /* 0x008000001d00780b */ /* 0x000fe20003f6e000 */
[----:B------:R-:W-:Y:S01]  /*0480*/  @P6 FMUL R7, R7, 0.25 ;  /* 0x3e80000007076820 */ /* 0x000fe20000400000 */
[C---:B------:R-:W-:Y:S01]  /*0490*/  FADD R13, -R14.reuse, R10 ;  /* 0x0000000a0e0d7221 */ /* 0x040fe20000000100 */
[----:B------:R-:W-:Y:S01]  /*04a0*/  @P4 FMUL R25, R25, 0.25 ;  /* 0x3e80000019194820 */ /* 0x000fe20000400000 */
[----:B------:R-:W-:Y:S01]  /*04b0*/  FADD R18, -R14, R18 ;  /* 0x000000120e127221 */ /* 0x000fe20000000100 */
[----:B------:R-:W-:Y:S01]  /*04c0*/  @!P1 FMUL R7, R7, 16777216 ;  /* 0x4b80000007079820 */ /* 0x000fe20000400000 */
[----:B------:R-:W-:Y:S01]  /*04d0*/  FADD R14, -R15, R11 ;  /* 0x0000000b0f0e7221 */ /* 0x000fe20000000100 */
[----:B------:R-:W-:Y:S01]  /*04e0*/  @!P5 FMUL R25, R25, 16777216 ;  /* 0x4b8000001919d820 */ /* 0x000fe20000400000 */
[C---:B------:R-:W-:Y:S01]  /*04f0*/  FSEL R11, R4.reuse, 1, P2 ;  /* 0x3f800000040b7808 */ /* 0x040fe20001000000 */
[----:B------:R-:W-:Y:S01]  /*0500*/  FADD R19, -R15, R19 ;  /* 0x000000130f137221 */ /* 0x000fe20000000100 */
[C---:B------:R-:W-:Y:S01]  /*0510*/  FSEL R10, R4.reuse, 1, P4 ;  /* 0x3f800000040a7808 */ /* 0x040fe20002000000 */
[----:B------:R-:W-:Y:S01]  /*0520*/  @P2 FMUL R29, R29, 0.25 ;  /* 0x3e8000001d1d2820 */ /* 0x000fe20000400000 */
[----:B------:R-:W3:Y:S01]  /*0530*/  MUFU.RCP R23, R25 ;  /* 0x0000001900177308 */ /* 0x000ee20000001000 */
[----:B------:R-:W-:Y:S01]  /*0540*/  FSEL R4, R4, 1, P6 ;  /* 0x3f80000004047808 */ /* 0x000fe20003000000 */
[----:B------:R-:W-:Y:S01]  /*0550*/  @!P3 FMUL R11, R11, 16777216 ;  /* 0x4b8000000b0bb820 */ /* 0x000fe20000400000 */
[----:B------:R-:W-:Y:S01]  /*0560*/  @!P3 FMUL R29, R29, 16777216 ;  /* 0x4b8000001d1db820 */ /* 0x000fe20000400000 */
[----:B------:R-:W-:Y:S01]  /*0570*/  @!P5 FMUL R10, R10, 16777216 ;  /* 0x4b8000000a0ad820 */ /* 0x000fe20000400000 */
[----:B-1----:R-:W-:Y:S01]  /*0580*/  FMUL R15, R5, R24 ;  /* 0x00000018050f7220 */ /* 0x002fe20000400000 */
[----:B------:R-:W-:-:S02]  /*0590*/  @!P1 FMUL R4, R4, 16777216 ;  /* 0x4b80000004049820 */ /* 0x000fc40000400000 */
[----:B------:R0:W1:Y:S01]  /*05a0*/  MUFU.RCP R6, R29 ;  /* 0x0000001d00067308 */ /* 0x0000620000001000 */
[----:B---3--:R-:W-:-:S07]  /*05b0*/  FMUL R25, R23, R10 ;  /* 0x0000000a17197220 */ /* 0x008fce0000400000 */
[----:B------:R-:W3:Y:S01]  /*05c0*/  MUFU.RCP R7, R7 ;  /* 0x0000000700077308 */ /* 0x000ee20000001000 */
[----:B0-----:R-:W-:-:S04]  /*05d0*/  IMAD.WIDE R28, R20, 0x4, R26 ;  /* 0x00000004141c7825 */ /* 0x001fc800078e021a */
[----:B--2---:R-:W-:Y:S01]  /*05e0*/  IMAD.WIDE R26, R20, 0x4, R8 ;  /* 0x00000004141a7825 */ /* 0x004fe200078e0208 */
[----:B------:R-:W-:-:S03]  /*05f0*/  CS2R R8, SRZ ;  /* 0x0000000000087805 */ /* 0x000fc6000001ff00 */
[----:B-1----:R-:W-:Y:S01]  /*0600*/  FMUL R24, R6, R11 ;  /* 0x0000000b06187220 */ /* 0x002fe20000400000 */
[----:B------:R-:W-:-:S06]  /*0610*/  CS2R R10, SRZ ;  /* 0x00000000000a7805 */ /* 0x000fcc000001ff00 */
[----:B------:R-:W2:Y:S01]  /*0620*/  @!P0 LDG.E.EL.128 R8, desc[UR6][R26.64] ;  /* 0x000000061a088981 */ /* 0x000ea2000c2e1d00 */
[----:B---3--:R-:W-:Y:S01]  /*0630*/  FMUL R23, R7, R4 ;  /* 0x0000000407177220 */ /* 0x008fe20000400000 */
[----:B------:R-:W-:Y:S02]  /*0640*/  CS2R R4, SRZ ;  /* 0x0000000000047805 */ /* 0x000fe4000001ff00 */
[----:B------:R-:W-:-:S06]  /*0650*/  CS2R R6, SRZ ;  /* 0x0000000000067805 */ /* 0x000fcc000001ff00 */
[----:B------:R0:W2:Y:S01]  /*0660*/  @!P0 LDG.E.EL.128 R4, desc[UR6][R28.64] ;  /* 0x000000061c048981 */ /* 0x0000a2000c2e1d00 */
[----:B------:R-:W0:Y:S01]  /*0670*/  S2R R20, SR_TID.X ;  /* 0x0000000000147919 */ /* 0x000e220000002100 */
[----:B------:R-:W1:Y:S01]  /*0680*/  S2UR UR5, SR_CgaCtaId ;  /* 0x00000000000579c3 */ /* 0x000e620000008800 */
[----:B------:R-:W-:Y:S01]  /*0690*/  FMUL R13, R25, R13 ;  /* 0x0000000d190d7220 */ /* 0x000fe20000400000 */
[C---:B------:R-:W-:Y:S01]  /*06a0*/  FMUL R14, R23.reuse, R14 ;  /* 0x0000000e170e7220 */ /* 0x040fe20000400000 */
[----:B------:R-:W-:Y:S01]  /*06b0*/  UMOV UR4, 0x400 ;  /* 0x0000040000047882 */ /* 0x000fe20000000000 */
[----:B0-----:R-:W-:Y:S02]  /*06c0*/  IMAD.SHL.U32 R29, R20, 0x80, RZ ;  /* 0x00000080141d7824 */ /* 0x001fe400078e00ff */
[----:B------:R-:W-:Y:S01]  /*06d0*/  FMUL R20, R23, R19 ;  /* 0x0000001317147220 */ /* 0x000fe20000400000 */
[----:B------:R-:W-:Y:S02]  /*06e0*/  FMUL R19, R25, R18 ;  /* 0x0000001219137220 */ /* 0x000fe40000400000 */
[----:B------:R-:W-:Y:S01]  /*06f0*/  LOP3.LUT R29, R29, 0x380, RZ, 0xc0, !PT ;  /* 0x000003801d1d7812 */ /* 0x000fe200078ec0ff */
[----:B------:R-:W-:-:S03]  /*0700*/  FMUL R25, R15, R22 ;  /* 0x000000160f197220 */ /* 0x000fc60000400000 */
[C---:B------:R-:W-:Y:S02]  /*0710*/  LOP3.LUT R22, R29.reuse, R0, RZ, 0xfc, !PT ;  /* 0x000000001d167212 */ /* 0x040fe400078efcff */
[C---:B------:R-:W-:Y:S02]  /*0720*/  LOP3.LUT R27, R29.reuse, 0x20, RZ, 0xfc, !PT ;  /* 0x000000201d1b7812 */ /* 0x040fe400078efcff */
[C---:B------:R-:W-:Y:S02]  /*0730*/  LOP3.LUT R18, R29.reuse, 0x40, RZ, 0xfc, !PT ;  /* 0x000000401d127812 */ /* 0x040fe400078efcff */
[----:B------:R-:W-:Y:S01]  /*0740*/  LOP3.LUT R26, R29, 0x60, RZ, 0xfc, !PT ;  /* 0x000000601d1a7812 */ /* 0x000fe200078efcff */
[----:B------:R-:W-:Y:S01]  /*0750*/  FMUL R23, R15, R16 ;  /* 0x000000100f177220 */ /* 0x000fe20000400000 */
[-C--:B------:R-:W-:Y:S02]  /*0760*/  LEA.HI R15, R29, R22.reuse, RZ, 0x1b ;  /* 0x000000161d0f7211 */ /* 0x080fe400078fd8ff */
[----:B------:R-:W-:-:S02]  /*0770*/  LEA.HI R16, R27, R22, RZ, 0x1b ;  /* 0x000000161b107211 */ /* 0x000fc400078fd8ff */
[-C--:B------:R-:W-:Y:S02]  /*0780*/  LEA.HI R18, R18, R22.reuse, RZ, 0x1b ;  /* 0x0000001612127211 */ /* 0x080fe400078fd8ff */
[----:B------:R-:W-:Y:S01]  /*0790*/  LEA.HI R22, R26, R22, RZ, 0x1b ;  /* 0x000000161a167211 */ /* 0x000fe200078fd8ff */
[C---:B------:R-:W-:Y:S01]  /*07a0*/  FMUL R26, R24.reuse, R17 ;  /* 0x00000011181a7220 */ /* 0x040fe20000400000 */
[----:B------:R-:W-:Y:S01]  /*07b0*/  FMUL R24, R24, R12 ;  /* 0x0000000c18187220 */ /* 0x000fe20000400000 */
[----:B-1----:R-:W-:-:S06]  /*07c0*/  UPRMT UR4, UR5, 0x654, UR4 ;  /* 0x0000065405047896 */ /* 0x002fcc0008000004 */
[----:B------:R-:W-:Y:S02]  /*07d0*/  LEA R15, R15, UR4, 0x2 ;  /* 0x000000040f0f7c11 */ /* 0x000fe4000f8e10ff */
[----:B------:R-:W-:Y:S02]  /*07e0*/  LEA R16, R16, UR4, 0x2 ;  /* 0x0000000410107c11 */ /* 0x000fe4000f8e10ff */
[----:B------:R-:W-:Y:S01]  /*07f0*/  LEA R18, R18, UR4, 0x2 ;  /* 0x0000000412127c11 */ /* 0x000fe2000f8e10ff */
[-CC-:B--2---:R-:W-:Y:S01]  /*0800*/  FFMA R12, R25, R4.reuse, R8.reuse ;  /* 0x00000004190c7223 */ /* 0x184fe20000000008 */
[----:B------:R-:W-:Y:S01]  /*0810*/  FFMA R23, R23, R4, R8 ;  /* 0x0000000417177223 */ /* 0x000fe20000000008 */
[----:B------:R-:W-:Y:S01]  /*0820*/  FFMA R4, R24, R5, R9 ;  /* 0x0000000518047223 */ /* 0x000fe20000000009 */
[-CC-:B------:R-:W-:Y:S01]  /*0830*/  FFMA R13, R13, R6.reuse, R10.reuse ;  /* 0x000000060d0d7223 */ /* 0x180fe2000000000a */
[----:B------:R-:W-:Y:S01]  /*0840*/  FFMA R14, R14, R7, R11 ;  /* 0x000000070e0e7223 */ /* 0x000fe2000000000b */
[----:B------:R-:W-:Y:S01]  /*0850*/  FSETP.GEU.AND P3, PT, R12, RZ, PT ;  /* 0x000000ff0c00720b */ /* 0x000fe20003f6e000 */
[----:B------:R-:W-:Y:S01]  /*0860*/  FFMA R5, R26, R5, R9 ;  /* 0x000000051a057223 */ /* 0x000fe20000000009 */
[----:B------:R-:W-:Y:S01]  /*0870*/  FSETP.GEU.AND P2, PT, R4, RZ, PT ;  /* 0x000000ff0400720b */ /* 0x000fe20003f4e000 */
[----:B------:R-:W-:Y:S01]  /*0880*/  FFMA R19, R19, R6, R10 ;  /* 0x0000000613137223 */ /* 0x000fe2000000000a */
[----:B------:R-:W-:Y:S01]  /*0890*/  FSETP.GEU.AND P1, PT, R13, RZ, PT ;  /* 0x000000ff0d00720b */ /* 0x000fe20003f2e000 */
[----:B------:R-:W-:Y:S01]  /*08a0*/  FFMA R20, R20, R7, R11 ;  /* 0x0000000714147223 */ /* 0x000fe2000000000b */
[----:B------:R-:W-:-:S02]  /*08b0*/  FSETP.GEU.AND P0, PT, R14, RZ, PT ;  /* 0x000000ff0e00720b */ /* 0x000fc40003f0e000 */
[----:B------:R-:W-:Y:S02]  /*08c0*/  FSEL R12, R12, RZ, P3 ;  /* 0x000000ff0c0c7208 */ /* 0x000fe40001800000 */
[----:B------:R-:W-:Y:S02]  /*08d0*/  FSEL R7, R4, RZ, P2 ;  /* 0x000000ff04077208 */ /* 0x000fe40001000000 */
[----:B------:R-:W-:Y:S02]  /*08e0*/  FSETP.GEU.AND P3, PT, R23, RZ, PT ;  /* 0x000000ff1700720b */ /* 0x000fe40003f6e000 */
[----:B------:R-:W-:Y:S02]  /*08f0*/  FSEL R13, R13, RZ, P1 ;  /* 0x000000ff0d0d7208 */ /* 0x000fe40000800000 */
[----:B------:R-:W-:Y:S02]  /*0900*/  FSETP.GEU.AND P2, PT, R5, RZ, PT ;  /* 0x000000ff0500720b */ /* 0x000fe40003f4e000 */
[----:B------:R-:W-:-:S02]  /*0910*/  FSEL R14, R14, RZ, P0 ;  /* 0x000000ff0e0e7208 */ /* 0x000fc40000000000 */
[----:B------:R-:W-:Y:S02]  /*0920*/  FSETP.GEU.AND P1, PT, R19, RZ, PT ;  /* 0x000000ff1300720b */ /* 0x000fe40003f2e000 */
[----:B------:R-:W-:Y:S02]  /*0930*/  LEA R25, R22, UR4, 0x2 ;  /* 0x0000000416197c11 */ /* 0x000fe4000f8e10ff */
[----:B------:R-:W-:Y:S01]  /*0940*/  FSETP.GEU.AND P0, PT, R20, RZ, PT ;  /* 0x000000ff1400720b */ /* 0x000fe20003f0e000 */
[----:B------:R-:W-:Y:S01]  /*0950*/  STS [R15], R12 ;  /* 0x0000000c0f007388 */ /* 0x000fe20000000800 */
[----:B------:R-:W-:Y:S02]  /*0960*/  FSEL R8, R23, RZ, P3 ;  /* 0x000000ff17087208 */ /* 0x000fe40001800000 */
[----:B------:R-:W-:Y:S01]  /*0970*/  FSEL R17, R5, RZ, P2 ;  /* 0x000000ff05117208 */ /* 0x000fe20001000000 */
[----:B------:R-:W-:Y:S01]  /*0980*/  STS [R16+0x80], R7 ;  /* 0x0000800710007388 */ /* 0x000fe20000000800 */
[----:B------:R-:W-:-:S02]  /*0990*/  FSEL R19, R19, RZ, P1 ;  /* 0x000000ff13137208 */ /* 0x000fc40000800000 */
[----:B------:R-:W-:Y:S01]  /*09a0*/  FSEL R20, R20, RZ, P0 ;  /* 0x000000ff14147208 */ /* 0x000fe20000000000 */
[----:B------:R0:W-:Y:S04]  /*09b0*/  STS [R18+0x100], R13 ;  /* 0x0001000d12007388 */ /* 0x0001e80000000800 */
[----:B------:R-:W-:Y:S04]  /*09c0*/  STS [R25+0x180], R14 ;  /* 0x0001800e19007388 */ /* 0x000fe80000000800 */
[----:B------:R1:W-:Y:S04]  /*09d0*/  STS [R15+0x40], R8 ;  /* 0x000040080f007388 */ /* 0x0003e80000000800 */
[----:B------:R-:W-:Y:S04]  /*09e0*/  STS [R16+0xc0], R17 ;  /* 0x0000c01110007388 */ /* 0x000fe80000000800 */
[----:B------:R-:W-:Y:S04]  /*09f0*/  STS [R18+0x140], R19 ;  /* 0x0001401312007388 */ /* 0x000fe80000000800 */
[----:B------:R-:W-:Y:S01]  /*0a00*/  STS [R25+0x1c0], R20 ;  /* 0x0001c01419007388 */ /* 0x000fe20000000800 */
[----:B------:R-:W-:-:S02]  /*0a10*/  SHF.R.U32.HI R9, RZ, 0x5, R2 ;  /* 0x00000005ff097819 */ /* 0x000fc40000011602 */
[----:B------:R-:W-:Y:S02]  /*0a20*/  LOP3.LUT R10, R2, 0x1fc, RZ, 0xc0, !PT ;  /* 0x000001fc020a7812 */ /* 0x000fe400078ec0ff */
[----:B------:R-:W-:-:S05]  /*0a30*/  SGXT.U32 R9, R9, 0x4 ;  /* 0x000000040909781a */ /* 0x000fca0000000000 */
[----:B------:R-:W-:-:S05]  /*0a40*/  IMAD.IADD R9, R10, 0x1, R9 ;  /* 0x000000010a097824 */ /* 0x000fca00078e0209 */
[----:B0-----:R-:W-:Y:S01]  /*0a50*/  LEA R13, R9, UR4, 0x2 ;  /* 0x00000004090d7c11 */ /* 0x001fe2000f8e10ff */
[----:B------:R-:W-:Y:S01]  /*0a60*/  BAR.SYNC.DEFER_BLOCKING 0x0 ;  /* 0x0000000000007b1d */ /* 0x000fe20000010000 */
[----:B------:R-:W-:-:S04]  /*0a70*/  LOP3.LUT R11, R21, R0, RZ, 0xfc, !PT ;  /* 0x00000000150b7212 */ /* 0x000fc800078efcff */
[----:B------:R-:W-:-:S03]  /*0a80*/  SHF.R.S32.HI R12, RZ, 0x1f, R11 ;  /* 0x0000001fff0c7819 */ /* 0x000fc6000001140b */
[----:B-1----:R-:W0:Y:S01]  /*0a90*/  LDC.64 R8, c[0x0][0x238] ;  /* 0x00008e00ff087b82 */ /* 0x002e220000000a00 */
[----:B------:R-:W-:Y:S01]  /*0aa0*/  LEA.HI R12, R12, R11, RZ, 0x7 ;  /* 0x0000000b0c0c7211 */ /* 0x000fe200078f38ff */
[----:B------:R-:W-:Y:S04]  /*0ab0*/  LDS R4, [R13] ;  /* 0x000000000d047984 */ /* 0x000fe80000000800 */
[----:B------:R-:W-:Y:S04]  /*0ac0*/  LDS R5, [R13+0x4] ;  /* 0x000004000d057984 */ /* 0x000fe80000000800 */
[----:B------:R-:W-:Y:S04]  /*0ad0*/  LDS R6, [R13+0x8] ;  /* 0x000008000d067984 */ /* 0x000fe80000000800 */
[----:B------:R-:W1:Y:S01]  /*0ae0*/  LDS R7, [R13+0xc] ;  /* 0x00000c000d077984 */ /* 0x000e620000000800 */
[----:B------:R-:W-:-:S02]  /*0af0*/  LOP3.LUT R14, R12, 0x3fff80, RZ, 0xc0, !PT ;  /* 0x003fff800c0e7812 */ /* 0x000fc400078ec0ff */
[----:B------:R-:W-:Y:S01]  /*0b00*/  LOP3.LUT R2, R3, 0x1c, R2, 0xf8, !PT ;  /* 0x0000001c03027812 */ /* 0x000fe200078ef802 */
[----:B------:R-:W-:Y:S01]  /*0b10*/  IMAD.SHL.U32 R12, R12, 0x1000, RZ ;  /* 0x000010000c0c7824 */ /* 0x000fe200078e00ff */
[----:B------:R-:W-:Y:S01]  /*0b20*/  LOP3.LUT R0, R21, 0x10, R0, 0xfe, !PT ;  /* 0x0000001015007812 */ /* 0x000fe200078efe00 */
[----:B------:R-:W-:Y:S01]  /*0b30*/  IMAD.IADD R3, R11, 0x1, -R14 ;  /* 0x000000010b037824 */ /* 0x000fe200078e0a0e */
[----:B------:R-:W-:Y:S02]  /*0b40*/  ISETP.GE.AND P0, PT, R2, 0x400, PT ;  /* 0x000004000200780c */ /* 0x000fe40003f06270 */
[----:B------:R-:W-:Y:S01]  /*0b50*/  LOP3.LUT R12, R12, 0xfff80000, RZ, 0xc0, !PT ;  /* 0xfff800000c0c7812 */ /* 0x000fe200078ec0ff */
[----:B------:R-:W-:Y:S01]  /*0b60*/  IMAD R3, R3, 0x400, R2 ;  /* 0x0000040003037824 */ /* 0x000fe200078e0202 */
[----:B------:R-:W-:Y:S02]  /*0b70*/  ISETP.LT.AND P1, PT, R11, 0x200, !P0 ;  /* 0x000002000b00780c */ /* 0x000fe40004721270 */
[----:B------:R-:W-:Y:S01]  /*0b80*/  ISETP.LT.AND P0, PT, R0, 0x200, !P0 ;  /* 0x000002000000780c */ /* 0x000fe20004701270 */
[----:B------:R-:W-:Y:S01]  /*0b90*/  IMAD.IADD R3, R3, 0x1, R12 ;  /* 0x0000000103037824 */ /* 0x000fe200078e020c */
[----:B------:R-:W-:-:S04]  /*0ba0*/  LOP3.LUT R11, R10, 0x200, RZ, 0xfc, !PT ;  /* 0x000002000a0b7812 */ /* 0x000fc800078efcff */
[----:B------:R-:W-:Y:S01]  /*0bb0*/  LEA.HI R12, R11, R10, RZ, 0x1b ;  /* 0x0000000a0b0c7211 */ /* 0x000fe200078fd8ff */
[----:B0-----:R-:W-:-:S03]  /*0bc0*/  IMAD.WIDE R10, R3, 0x4, R8 ;  /* 0x00000004030a7825 */ /* 0x001fc600078e0208 */
[----:B------:R-:W-:Y:S02]  /*0bd0*/  LEA R12, R12, UR4, 0x2 ;  /* 0x000000040c0c7c11 */ /* 0x000fe4000f8e10ff */
[----:B-1----:R0:W-:Y:S02]  /*0be0*/  @P1 STG.E.128 desc[UR6][R10.64], R4 ;  /* 0x000000040a001986 */ /* 0x0021e4000c101d06 */
[----:B0-----:R-:W-:Y:S05]  /*0bf0*/  @!P0 EXIT ;  /* 0x000000000000894d */ /* 0x001fea0003800000 */
[----:B0-----:R-:W-:Y:S01]  /*0c00*/  LDS R4, [R12+0x800] ;  /* 0x000800000c047984 */ /* 0x001fe20000000800 */
[----:B------:R-:W-:-:S03]  /*0c10*/  SHF.R.S32.HI R3, RZ, 0x1f, R0 ;  /* 0x0000001fff037819 */ /* 0x000fc60000011400 */
[----:B------:R-:W-:Y:S01]  /*0c20*/  LDS R5, [R12+0x804] ;  /* 0x000804000c057984 */ /* 0x000fe20000000800 */
[----:B------:R-:W-:-:S03]  /*0c30*/  LEA.HI R3, R3, R0, RZ, 0x7 ;  /* 0x0000000003037211 */ /* 0x000fc600078f38ff */
[----:B------:R-:W-:Y:S01]  /*0c40*/  LDS R6, [R12+0x808] ;  /* 0x000808000c067984 */ /* 0x000fe20000000800 */
[C---:B------:R-:W-:Y:S01]  /*0c50*/  LOP3.LUT R11, R3.reuse, 0x3fff80, RZ, 0xc0, !PT ;  /* 0x003fff80030b7812 */ /* 0x040fe200078ec0ff */
[----:B------:R-:W-:Y:S02]  /*0c60*/  IMAD.SHL.U32 R3, R3, 0x1000, RZ ;  /* 0x0000100003037824 */ /* 0x000fe400078e00ff */
[----:B------:R-:W0:Y:S02]  /*0c70*/  LDS R7, [R12+0x80c] ;  /* 0x00080c000c077984 */ /* 0x000e240000000800 */
[----:B------:R-:W-:Y:S01]  /*0c80*/  IMAD.IADD R11, R0, 0x1, -R11 ;  /* 0x00000001000b7824 */ /* 0x000fe200078e0a0b */
[----:B------:R-:W-:-:S03]  /*0c90*/  LOP3.LUT R0, R3, 0xfff80000, RZ, 0xc0, !PT ;  /* 0xfff8000003007812 */ /* 0x000fc600078ec0ff */
[----:B------:R-:W-:-:S04]  /*0ca0*/  IMAD R11, R11, 0x400, R2 ;  /* 0x000004000b0b7824 */ /* 0x000fc800078e0202 */
[----:B------:R-:W-:-:S04]  /*0cb0*/  IMAD.IADD R11, R11, 0x1, R0 ;  /* 0x000000010b0b7824 */ /* 0x000fc800078e0200 */
[----:B------:R-:W-:-:S05]  /*0cc0*/  IMAD.WIDE R8, R11, 0x4, R8 ;  /* 0x000000040b087825 */ /* 0x000fca00078e0208 */
[----:B0-----:R-:W-:Y:S01]  /*0cd0*/  STG.E.128 desc[UR6][R8.64], R4 ;  /* 0x0000000408007986 */ /* 0x001fe2000c101d06 */
[----:B------:R-:W-:Y:S05]  /*0ce0*/  EXIT ;  /* 0x000000000000794d */ /* 0x000fea0003800000 */
.L_x_0:
[----:B------:R-:W-:-:S00]  /*0cf0*/  BRA `(.L_x_0) ;  /* 0xfffffffc00fc7947 */ /* 0x000fc0000383ffff */
[----:B------:R-:W-:-:S00]  /*0d00*/  NOP ;  /* 0x0000000000007918 */ /* 0x000fc00000000000 */
[----:B------:R-:W-:-:S00]  /*0d10*/  NOP ;  /* 0x0000000000007918 */ /* 0x000fc00000000000 */
[----:B------:R-:W-:-:S00]  /*0d20*/  NOP ;  /* 0x0000000000007918 */ /* 0x000fc00000000000 */
[----:B------:R-:W-:-:S00]  /*0d30*/  NOP ;  /* 0x0000000000007918 */ /* 0x000fc00000000000 */
[----:B------:R-:W-:-:S00]  /*0d40*/  NOP ;  /* 0x0000000000007918 */ /* 0x000fc00000000000 */
[----:B------:R-:W-:-:S00]  /*0d50*/  NOP ;  /* 0x0000000000007918 */ /* 0x000fc00000000000 */
[----:B------:R-:W-:-:S00]  /*0d60*/  NOP ;  /* 0x0000000000007918 */ /* 0x000fc00000000000 */
[----:B------:R-:W-:-:S00]  /*0d70*/  NOP ;  /* 0x0000000000007918 */ /* 0x000fc00000000000 */
.L_x_1:


//--------------------- .nv.global.init           --------------------------
	.section	.nv.global.init,"aw",@progbits
.nv.global.init:
	.type		_$_str,@object
	.size		_$_str,(_$_str_$_2 - _$_str)
_$_str:
        /*0000*/ 	.byte	0x5f, 0x5f, 0x43, 0x55, 0x44, 0x41, 0x5f, 0x46, 0x54, 0x5a, 0x00
	.type		_$_str_$_2,@object
	.size		_$_str_$_2,(.L_1 - _$_str_$_2)
_$_str_$_2:
        /*000b*/ 	.byte	0x5f, 0x5f, 0x43, 0x55, 0x44, 0x41, 0x5f, 0x50, 0x52, 0x45, 0x43, 0x5f, 0x53, 0x51, 0x52, 0x54
        /*001b*/ 	.byte	0x00
.L_1:


//--------------------- .nv.shared.triton_poi_fused__native_batch_norm_legit_no_training_relu_20 --------------------------
	.section	.nv.shared.triton_poi_fused__native_batch_norm_legit_no_training_relu_20,"aw",@nobits
	.sectionflags	@""
	.align	16
	.zero		1024


//--------------------- .nv.constant0.triton_poi_fused__native_batch_norm_legit_no_training_relu_20 --------------------------
	.section	.nv.constant0.triton_poi_fused__native_batch_norm_legit_no_training_relu_20,"a",@progbits
	.sectionflags	@""
	.align	4
.nv.constant0.triton_poi_fused__native_batch_norm_legit_no_training_relu_20:
	.zero		584
